//
// Generated by NVIDIA NVVM Compiler
//
// Compiler Build ID: CL-36424714
// Cuda compilation tools, release 13.0, V13.0.88
// Based on NVVM 20.0.0
//

.version 9.0
.target sm_100
.address_size 64

	// .globl	_Z27smith_waterman_kernel_batchPKcS0_iiPiS1_S1_PcS2_S1_
.extern .func  (.param .b32 func_retval0) vprintf
(
	.param .b64 vprintf_param_0,
	.param .b64 vprintf_param_1
)
;
// _ZZ27smith_waterman_kernel_batchPKcS0_iiPiS1_S1_PcS2_S1_E9s_ref_seq has been demoted
.global .align 1 .b8 $str[60] = {83, 104, 111, 117, 108, 100, 32, 110, 111, 116, 32, 114, 101, 97, 99, 104, 32, 104, 101, 114, 101, 32, 105, 110, 32, 83, 109, 105, 116, 104, 45, 87, 97, 116, 101, 114, 109, 97, 110, 46, 32, 83, 111, 109, 101, 116, 104, 105, 110, 103, 32, 105, 115, 32, 119, 114, 111, 110, 103};

.visible .entry _Z27smith_waterman_kernel_batchPKcS0_iiPiS1_S1_PcS2_S1_(
	.param .u64 .ptr .align 1 _Z27smith_waterman_kernel_batchPKcS0_iiPiS1_S1_PcS2_S1__param_0,
	.param .u64 .ptr .align 1 _Z27smith_waterman_kernel_batchPKcS0_iiPiS1_S1_PcS2_S1__param_1,
	.param .u32 _Z27smith_waterman_kernel_batchPKcS0_iiPiS1_S1_PcS2_S1__param_2,
	.param .u32 _Z27smith_waterman_kernel_batchPKcS0_iiPiS1_S1_PcS2_S1__param_3,
	.param .u64 .ptr .align 1 _Z27smith_waterman_kernel_batchPKcS0_iiPiS1_S1_PcS2_S1__param_4,
	.param .u64 .ptr .align 1 _Z27smith_waterman_kernel_batchPKcS0_iiPiS1_S1_PcS2_S1__param_5,
	.param .u64 .ptr .align 1 _Z27smith_waterman_kernel_batchPKcS0_iiPiS1_S1_PcS2_S1__param_6,
	.param .u64 .ptr .align 1 _Z27smith_waterman_kernel_batchPKcS0_iiPiS1_S1_PcS2_S1__param_7,
	.param .u64 .ptr .align 1 _Z27smith_waterman_kernel_batchPKcS0_iiPiS1_S1_PcS2_S1__param_8,
	.param .u64 .ptr .align 1 _Z27smith_waterman_kernel_batchPKcS0_iiPiS1_S1_PcS2_S1__param_9
)
{
	.reg .pred 	%p<24>;
	.reg .b16 	%rs<12>;
	.reg .b32 	%r<112>;
	.reg .b64 	%rd<89>;
	// demoted variable
	.shared .align 1 .b8 _ZZ27smith_waterman_kernel_batchPKcS0_iiPiS1_S1_PcS2_S1_E9s_ref_seq[150];
	ld.param.u64 	%rd22, [_Z27smith_waterman_kernel_batchPKcS0_iiPiS1_S1_PcS2_S1__param_0];
	ld.param.u32 	%r38, [_Z27smith_waterman_kernel_batchPKcS0_iiPiS1_S1_PcS2_S1__param_2];
	ld.param.u32 	%r39, [_Z27smith_waterman_kernel_batchPKcS0_iiPiS1_S1_PcS2_S1__param_3];
	cvta.to.global.u64 	%rd1, %rd22;
	mov.u32 	%r1, %ctaid.x;
	setp.ge.s32 	%p1, %r1, %r39;
	@%p1 bra 	$L__BB0_28;
	ld.param.u64 	%rd87, [_Z27smith_waterman_kernel_batchPKcS0_iiPiS1_S1_PcS2_S1__param_9];
	ld.param.u64 	%rd86, [_Z27smith_waterman_kernel_batchPKcS0_iiPiS1_S1_PcS2_S1__param_8];
	ld.param.u64 	%rd85, [_Z27smith_waterman_kernel_batchPKcS0_iiPiS1_S1_PcS2_S1__param_7];
	ld.param.u64 	%rd84, [_Z27smith_waterman_kernel_batchPKcS0_iiPiS1_S1_PcS2_S1__param_6];
	ld.param.u64 	%rd83, [_Z27smith_waterman_kernel_batchPKcS0_iiPiS1_S1_PcS2_S1__param_5];
	ld.param.u64 	%rd82, [_Z27smith_waterman_kernel_batchPKcS0_iiPiS1_S1_PcS2_S1__param_4];
	ld.param.u64 	%rd81, [_Z27smith_waterman_kernel_batchPKcS0_iiPiS1_S1_PcS2_S1__param_1];
	cvta.to.global.u64 	%rd2, %rd81;
	cvta.to.global.u64 	%rd23, %rd82;
	cvta.to.global.u64 	%rd24, %rd83;
	cvta.to.global.u64 	%rd25, %rd84;
	cvta.to.global.u64 	%rd26, %rd87;
	cvta.to.global.u64 	%rd27, %rd85;
	cvta.to.global.u64 	%rd28, %rd86;
	mov.u32 	%r2, %tid.x;
	mul.lo.s32 	%r40, %r1, 150;
	cvt.u64.u32 	%rd3, %r40;
	add.s64 	%rd4, %rd2, %rd3;
	mad.lo.s32 	%r41, %r1, %r38, %r1;
	mul.lo.s32 	%r42, %r41, 151;
	mul.wide.s32 	%rd29, %r42, 4;
	add.s64 	%rd5, %rd23, %rd29;
	mul.wide.u32 	%rd30, %r1, 4;
	add.s64 	%rd6, %rd24, %rd30;
	shl.b32 	%r43, %r1, 1;
	mul.wide.u32 	%rd31, %r43, 4;
	add.s64 	%rd7, %rd25, %rd31;
	add.s32 	%r3, %r38, 150;
	mul.lo.s32 	%r44, %r3, %r1;
	cvt.s64.s32 	%rd32, %r44;
	add.s64 	%rd8, %rd27, %rd32;
	add.s64 	%rd9, %rd28, %rd32;
	add.s64 	%rd10, %rd26, %rd30;
	setp.gt.u32 	%p2, %r2, 149;
	@%p2 bra 	$L__BB0_8;
	mov.u32 	%r4, %ntid.x;
	add.s32 	%r45, %r2, %r4;
	max.u32 	%r46, %r45, 150;
	setp.lt.u32 	%p3, %r45, 150;
	selp.u32 	%r47, 1, 0, %p3;
	add.s32 	%r48, %r45, %r47;
	sub.s32 	%r49, %r46, %r48;
	div.u32 	%r50, %r49, %r4;
	add.s32 	%r5, %r50, %r47;
	and.b32  	%r51, %r5, 3;
	setp.eq.s32 	%p4, %r51, 3;
	mov.u32 	%r102, %r2;
	@%p4 bra 	$L__BB0_5;
	cvt.u64.u32 	%rd33, %r2;
	add.s64 	%rd34, %rd33, %rd3;
	add.s64 	%rd88, %rd2, %rd34;
	add.s32 	%r52, %r5, 1;
	and.b32  	%r53, %r52, 3;
	neg.s32 	%r100, %r53;
	cvt.u64.u32 	%rd35, %r4;
	mov.u32 	%r102, %r2;
$L__BB0_4:
	.pragma "nounroll";
	ld.global.u8 	%rs3, [%rd88];
	mov.u32 	%r54, _ZZ27smith_waterman_kernel_batchPKcS0_iiPiS1_S1_PcS2_S1_E9s_ref_seq;
	add.s32 	%r55, %r54, %r102;
	st.shared.u8 	[%r55], %rs3;
	add.s32 	%r102, %r102, %r4;
	add.s64 	%rd88, %rd88, %rd35;
	add.s32 	%r100, %r100, 1;
	setp.ne.s32 	%p5, %r100, 0;
	@%p5 bra 	$L__BB0_4;
$L__BB0_5:
	setp.lt.u32 	%p6, %r5, 3;
	@%p6 bra 	$L__BB0_8;
	mov.u32 	%r56, _ZZ27smith_waterman_kernel_batchPKcS0_iiPiS1_S1_PcS2_S1_E9s_ref_seq;
$L__BB0_7:
	cvt.u64.u32 	%rd36, %r102;
	add.s64 	%rd37, %rd4, %rd36;
	ld.global.u8 	%rs4, [%rd37];
	add.s32 	%r57, %r56, %r102;
	st.shared.u8 	[%r57], %rs4;
	add.s32 	%r58, %r102, %r4;
	cvt.u64.u32 	%rd38, %r58;
	add.s64 	%rd39, %rd4, %rd38;
	ld.global.u8 	%rs5, [%rd39];
	add.s32 	%r59, %r57, %r4;
	st.shared.u8 	[%r59], %rs5;
	add.s32 	%r60, %r58, %r4;
	cvt.u64.u32 	%rd40, %r60;
	add.s64 	%rd41, %rd4, %rd40;
	ld.global.u8 	%rs6, [%rd41];
	add.s32 	%r61, %r59, %r4;
	st.shared.u8 	[%r61], %rs6;
	add.s32 	%r62, %r60, %r4;
	cvt.u64.u32 	%rd42, %r62;
	add.s64 	%rd43, %rd4, %rd42;
	ld.global.u8 	%rs7, [%rd43];
	add.s32 	%r63, %r61, %r4;
	st.shared.u8 	[%r63], %rs7;
	add.s32 	%r102, %r62, %r4;
	setp.lt.u32 	%p7, %r102, 150;
	@%p7 bra 	$L__BB0_7;
$L__BB0_8:
	bar.sync 	0;
	setp.lt.s32 	%p8, %r38, -148;
	@%p8 bra 	$L__BB0_16;
	max.s32 	%r14, %r3, 2;
	mov.b32 	%r104, 2;
$L__BB0_10:
	max.s32 	%r16, %r104, 151;
	add.s32 	%r17, %r16, -150;
	add.s32 	%r65, %r104, -1;
	min.s32 	%r66, %r38, %r65;
	sub.s32 	%r18, %r66, %r17;
	setp.gt.s32 	%p9, %r2, %r18;
	@%p9 bra 	$L__BB0_15;
	cvt.u64.u32 	%rd45, %r16;
	cvt.s64.s32 	%rd48, %r104;
	mov.u32 	%r105, %r2;
$L__BB0_12:
	add.s32 	%r20, %r105, %r17;
	sub.s32 	%r21, %r104, %r20;
	cvt.s64.s32 	%rd44, %r105;
	add.s64 	%rd46, %rd44, %rd45;
	add.s64 	%rd47, %rd46, %rd1;
	ld.global.u8 	%rs8, [%rd47+-151];
	not.b64 	%rd49, %rd46;
	add.s64 	%rd50, %rd49, %rd48;
	add.s64 	%rd51, %rd4, %rd50;
	ld.global.u8 	%rs9, [%rd51+150];
	setp.eq.s16 	%p10, %rs8, %rs9;
	selp.b32 	%r67, 1, -1, %p10;
	mul.lo.s32 	%r68, %r20, 151;
	add.s32 	%r69, %r68, %r21;
	add.s32 	%r70, %r69, -152;
	mul.wide.s32 	%rd52, %r70, 4;
	add.s64 	%rd53, %rd5, %rd52;
	ld.global.u32 	%r71, [%rd53];
	add.s32 	%r72, %r67, %r71;
	add.s32 	%r73, %r68, -151;
	cvt.s64.s32 	%rd54, %r73;
	sub.s64 	%rd55, %rd48, %rd46;
	add.s64 	%rd56, %rd55, %rd54;
	shl.b64 	%rd57, %rd56, 2;
	add.s64 	%rd58, %rd5, %rd57;
	ld.global.u32 	%r74, [%rd58+600];
	cvt.s64.s32 	%rd59, %r68;
	add.s64 	%rd60, %rd50, %rd59;
	shl.b64 	%rd61, %rd60, 2;
	add.s64 	%rd62, %rd5, %rd61;
	ld.global.u32 	%r75, [%rd62+600];
	max.s32 	%r76, %r74, %r75;
	add.s32 	%r77, %r76, -1;
	max.s32 	%r78, %r72, %r77;
	max.s32 	%r79, %r78, 0;
	st.global.u32 	[%rd53+608], %r79;
	atom.global.max.s32 	%r80, [%rd6], %r79;
	setp.le.s32 	%p11, %r79, %r80;
	@%p11 bra 	$L__BB0_14;
	atom.global.exch.b32 	%r81, [%rd7], %r20;
	atom.global.exch.b32 	%r82, [%rd7+4], %r21;
$L__BB0_14:
	mov.u32 	%r83, %ntid.x;
	add.s32 	%r105, %r105, %r83;
	setp.le.s32 	%p12, %r105, %r18;
	@%p12 bra 	$L__BB0_12;
$L__BB0_15:
	bar.sync 	0;
	add.s32 	%r23, %r104, 1;
	setp.ne.s32 	%p13, %r104, %r14;
	mov.u32 	%r104, %r23;
	@%p13 bra 	$L__BB0_10;
$L__BB0_16:
	setp.ne.s32 	%p14, %r2, 0;
	@%p14 bra 	$L__BB0_28;
	ld.global.u32 	%r109, [%rd7];
	ld.global.u32 	%r110, [%rd7+4];
	min.s32 	%r86, %r109, %r110;
	setp.lt.s32 	%p15, %r86, 1;
	mov.b32 	%r111, 0;
	@%p15 bra 	$L__BB0_27;
	mov.b32 	%r111, 0;
$L__BB0_19:
	mad.lo.s32 	%r29, %r109, 151, %r110;
	mul.wide.u32 	%rd63, %r29, 4;
	add.s64 	%rd64, %rd5, %rd63;
	ld.global.u32 	%r30, [%rd64];
	setp.lt.s32 	%p16, %r30, 1;
	@%p16 bra 	$L__BB0_27;
	add.s32 	%r88, %r29, -152;
	mul.wide.s32 	%rd65, %r88, 4;
	add.s64 	%rd14, %rd5, %rd65;
	ld.global.u32 	%r89, [%rd14];
	add.s32 	%r31, %r110, -1;
	add.s32 	%r32, %r29, -1;
	add.s32 	%r33, %r109, -1;
	cvt.u64.u32 	%rd66, %r33;
	add.s64 	%rd67, %rd1, %rd66;
	ld.global.u8 	%rs1, [%rd67];
	mov.u32 	%r90, _ZZ27smith_waterman_kernel_batchPKcS0_iiPiS1_S1_PcS2_S1_E9s_ref_seq;
	add.s32 	%r91, %r90, %r110;
	ld.shared.u8 	%rs2, [%r91+-1];
	setp.eq.s16 	%p17, %rs1, %rs2;
	selp.b32 	%r92, 1, -1, %p17;
	add.s32 	%r93, %r92, %r89;
	setp.ne.s32 	%p18, %r30, %r93;
	@%p18 bra 	$L__BB0_22;
	cvt.u64.u32 	%rd78, %r111;
	add.s64 	%rd79, %rd8, %rd78;
	st.global.u8 	[%rd79], %rs1;
	add.s64 	%rd80, %rd9, %rd78;
	st.global.u8 	[%rd80], %rs2;
	mov.u32 	%r109, %r33;
	mov.u32 	%r110, %r31;
	bra.uni 	$L__BB0_26;
$L__BB0_22:
	ld.global.u32 	%r94, [%rd14+4];
	add.s32 	%r95, %r94, -1;
	setp.ne.s32 	%p19, %r30, %r95;
	@%p19 bra 	$L__BB0_24;
	cvt.u64.u32 	%rd75, %r111;
	add.s64 	%rd76, %rd8, %rd75;
	st.global.u8 	[%rd76], %rs1;
	add.s64 	%rd77, %rd9, %rd75;
	mov.b16 	%rs11, 45;
	st.global.u8 	[%rd77], %rs11;
	mov.u32 	%r109, %r33;
	bra.uni 	$L__BB0_26;
$L__BB0_24:
	mul.wide.u32 	%rd68, %r32, 4;
	add.s64 	%rd69, %rd5, %rd68;
	ld.global.u32 	%r96, [%rd69];
	add.s32 	%r97, %r96, -1;
	setp.ne.s32 	%p20, %r30, %r97;
	@%p20 bra 	$L__BB0_29;
	cvt.u64.u32 	%rd72, %r111;
	add.s64 	%rd73, %rd8, %rd72;
	mov.b16 	%rs10, 45;
	st.global.u8 	[%rd73], %rs10;
	add.s64 	%rd74, %rd9, %rd72;
	st.global.u8 	[%rd74], %rs2;
	mov.u32 	%r110, %r31;
$L__BB0_26:
	add.s32 	%r111, %r111, 1;
	setp.ne.s32 	%p21, %r109, 0;
	setp.ne.s32 	%p22, %r110, 0;
	and.pred  	%p23, %p21, %p22;
	@%p23 bra 	$L__BB0_19;
$L__BB0_27:
	st.global.u32 	[%rd10], %r111;
$L__BB0_28:
	ret;
$L__BB0_29:
	mov.u64 	%rd70, $str;
	cvta.global.u64 	%rd71, %rd70;
	{ // callseq 0, 0
	.param .b64 param0;
	st.param.b64 	[param0], %rd71;
	.param .b64 param1;
	st.param.b64 	[param1], 0;
	.param .b32 retval0;
	call.uni (retval0), 
	vprintf, 
	(
	param0, 
	param1
	);
	ld.param.b32 	%r98, [retval0];
	} // callseq 0
	bra.uni 	$L__BB0_27;

}


// ===== COMPILED SASS (sm_100) =====

	.target	sm_100

	.elftype	@"ET_EXEC"


//--------------------- .note.nv.tkinfo           --------------------------
	.section	.note.nv.tkinfo,"",@"SHT_NOTE"
	.sectionflags	@"SHF_NOTE_NV_TKINFO"
	.tkinfo
        /*0018*/ 	.word	0x00000002
        /*0030*/ 	.string	""
        /*0030*/ 	.string	"ptxas"
        /*0030*/ 	.string	"Cuda compilation tools, release 13.0, V13.0.88"
        /*0030*/ 	.string	"Build cuda_13.0.r13.0/compiler.36424714_0"
        /*0030*/ 	.string	"-arch sm_100 -m 64 "



//--------------------- .note.nv.cuinfo           --------------------------
	.section	.note.nv.cuinfo,"",@"SHT_NOTE"
	.sectionflags	@"SHF_NOTE_NV_CUINFO"
        /*0018*/ 	.short	0x0002
        /*001a*/ 	.short	0x0064
        /*001c*/ 	.short	0x0082
	.zero		2


//--------------------- .nv.info                  --------------------------
	.section	.nv.info,"",@"SHT_CUDA_INFO"
	.align	4


	//----- nvinfo : EIATTR_REGCOUNT
	.align		4
        /*0000*/ 	.byte	0x04, 0x2f
        /*0002*/ 	.short	(.L_2 - .L_1)
	.align		4
.L_1:
        /*0004*/ 	.word	index@(_Z27smith_waterman_kernel_batchPKcS0_iiPiS1_S1_PcS2_S1_)
        /*0008*/ 	.word	0x00000018


	//----- nvinfo : EIATTR_FRAME_SIZE
	.align		4
.L_2:
        /*000c*/ 	.byte	0x04, 0x11
        /*000e*/ 	.short	(.L_4 - .L_3)
	.align		4
.L_3:
        /*0010*/ 	.word	index@(_Z27smith_waterman_kernel_batchPKcS0_iiPiS1_S1_PcS2_S1_)
        /*0014*/ 	.word	0x00000000


	//----- nvinfo : EIATTR_MIN_STACK_SIZE
	.align		4
.L_4:
        /*0018*/ 	.byte	0x04, 0x12
        /*001a*/ 	.short	(.L_6 - .L_5)
	.align		4
.L_5:
        /*001c*/ 	.word	index@(_Z27smith_waterman_kernel_batchPKcS0_iiPiS1_S1_PcS2_S1_)
        /*0020*/ 	.word	0x00000000
.L_6:


//--------------------- .nv.compat                --------------------------
	.section	.nv.compat,"",@"SHT_CUDA_COMPAT_INFO"
	.align	4
        /*0000*/ 	.byte	0x02, 0x09, 0x00, 0x00, 0x02, 0x02, 0x01, 0x00, 0x02, 0x05, 0x05, 0x00, 0x03, 0x07, 0x01, 0x01
        /*0010*/ 	.byte	0x02, 0x03, 0x00, 0x00, 0x02, 0x06, 0x01, 0x00, 0x04, 0x0b, 0x08, 0x00, 0x09, 0x00, 0x00, 0x00
        /*0020*/ 	.byte	0x00, 0x00, 0x00, 0x00


//--------------------- .nv.info._Z27smith_waterman_kernel_batchPKcS0_iiPiS1_S1_PcS2_S1_ --------------------------
	.section	.nv.info._Z27smith_waterman_kernel_batchPKcS0_iiPiS1_S1_PcS2_S1_,"",@"SHT_CUDA_INFO"
	.sectionflags	@""
	.align	4


	//----- nvinfo : EIATTR_CUDA_API_VERSION
	.align		4
        /*0000*/ 	.byte	0x04, 0x37
        /*0002*/ 	.short	(.L_8 - .L_7)
.L_7:
        /*0004*/ 	.word	0x00000082


	//----- nvinfo : EIATTR_KPARAM_INFO
	.align		4
.L_8:
        /*0008*/ 	.byte	0x04, 0x17
        /*000a*/ 	.short	(.L_10 - .L_9)
.L_9:
        /*000c*/ 	.word	0x00000000
        /*0010*/ 	.short	0x0009
        /*0012*/ 	.short	0x0040
        /*0014*/ 	.byte	0x00, 0xf5, 0x21, 0x00


	//----- nvinfo : EIATTR_KPARAM_INFO
	.align		4
.L_10:
        /*0018*/ 	.byte	0x04, 0x17
        /*001a*/ 	.short	(.L_12 - .L_11)
.L_11:
        /*001c*/ 	.word	0x00000000
        /*0020*/ 	.short	0x0008
        /*0022*/ 	.short	0x0038
        /*0024*/ 	.byte	0x00, 0xf5, 0x21, 0x00


	//----- nvinfo : EIATTR_KPARAM_INFO
	.align		4
.L_12:
        /*0028*/ 	.byte	0x04, 0x17
        /*002a*/ 	.short	(.L_14 - .L_13)
.L_13:
        /*002c*/ 	.word	0x00000000
        /*0030*/ 	.short	0x0007
        /*0032*/ 	.short	0x0030
        /*0034*/ 	.byte	0x00, 0xf5, 0x21, 0x00


	//----- nvinfo : EIATTR_KPARAM_INFO
	.align		4
.L_14:
        /*0038*/ 	.byte	0x04, 0x17
        /*003a*/ 	.short	(.L_16 - .L_15)
.L_15:
        /*003c*/ 	.word	0x00000000
        /*0040*/ 	.short	0x0006
        /*0042*/ 	.short	0x0028
        /*0044*/ 	.byte	0x00, 0xf5, 0x21, 0x00


	//----- nvinfo : EIATTR_KPARAM_INFO
	.align		4
.L_16:
        /*0048*/ 	.byte	0x04, 0x17
        /*004a*/ 	.short	(.L_18 - .L_17)
.L_17:
        /*004c*/ 	.word	0x00000000
        /*0050*/ 	.short	0x0005
        /*0052*/ 	.short	0x0020
        /*0054*/ 	.byte	0x00, 0xf5, 0x21, 0x00


	//----- nvinfo : EIATTR_KPARAM_INFO
	.align		4
.L_18:
        /*0058*/ 	.byte	0x04, 0x17
        /*005a*/ 	.short	(.L_20 - .L_19)
.L_19:
        /*005c*/ 	.word	0x00000000
        /*0060*/ 	.short	0x0004
        /*0062*/ 	.short	0x0018
        /*0064*/ 	.byte	0x00, 0xf5, 0x21, 0x00


	//----- nvinfo : EIATTR_KPARAM_INFO
	.align		4
.L_20:
        /*0068*/ 	.byte	0x04, 0x17
        /*006a*/ 	.short	(.L_22 - .L_21)
.L_21:
        /*006c*/ 	.word	0x00000000
        /*0070*/ 	.short	0x0003
        /*0072*/ 	.short	0x0014
        /*0074*/ 	.byte	0x00, 0xf0, 0x11, 0x00


	//----- nvinfo : EIATTR_KPARAM_INFO
	.align		4
.L_22:
        /*0078*/ 	.byte	0x04, 0x17
        /*007a*/ 	.short	(.L_24 - .L_23)
.L_23:
        /*007c*/ 	.word	0x00000000
        /*0080*/ 	.short	0x0002
        /*0082*/ 	.short	0x0010
        /*0084*/ 	.byte	0x00, 0xf0, 0x11, 0x00


	//----- nvinfo : EIATTR_KPARAM_INFO
	.align		4
.L_24:
        /*0088*/ 	.byte	0x04, 0x17
        /*008a*/ 	.short	(.L_26 - .L_25)
.L_25:
        /*008c*/ 	.word	0x00000000
        /*0090*/ 	.short	0x0001
        /*0092*/ 	.short	0x0008
        /*0094*/ 	.byte	0x00, 0xf5, 0x21, 0x00


	//----- nvinfo : EIATTR_KPARAM_INFO
	.align		4
.L_26:
        /*0098*/ 	.byte	0x04, 0x17
        /*009a*/ 	.short	(.L_28 - .L_27)
.L_27:
        /*009c*/ 	.word	0x00000000
        /*00a0*/ 	.short	0x0000
        /*00a2*/ 	.short	0x0000
        /*00a4*/ 	.byte	0x00, 0xf5, 0x21, 0x00


	//----- nvinfo : EIATTR_SPARSE_MMA_MASK
	.align		4
.L_28:
        /*00a8*/ 	.byte	0x03, 0x50
        /*00aa*/ 	.short	0x0000


	//----- nvinfo : EIATTR_MAXREG_COUNT
	.align		4
        /*00ac*/ 	.byte	0x03, 0x1b
        /*00ae*/ 	.short	0x00ff


	//----- nvinfo : EIATTR_NUM_BARRIERS
	.align		4
        /*00b0*/ 	.byte	0x02, 0x4c
        /*00b2*/ 	.byte	0x01
	.zero		1


	//----- nvinfo : EIATTR_EXTERNS
	.align		4
        /*00b4*/ 	.byte	0x04, 0x0f
        /*00b6*/ 	.short	(.L_30 - .L_29)


	//   ....[0]....
	.align		4
.L_29:
        /*00b8*/ 	.word	index@(vprintf)


	//----- nvinfo : EIATTR_MERCURY_ISA_VERSION
	.align		4
.L_30:
        /*00bc*/ 	.byte	0x03, 0x5f
        /*00be*/ 	.short	0x0101


	//----- nvinfo : EIATTR_VRC_CTA_INIT_COUNT
	.align		4
        /*00c0*/ 	.byte	0x02, 0x4a
	.zero		1
	.zero		1


	//----- nvinfo : EIATTR_SYSCALL_OFFSETS
	.align		4
        /*00c4*/ 	.byte	0x04, 0x46
        /*00c6*/ 	.short	(.L_32 - .L_31)


	//   ....[0]....
.L_31:
        /*00c8*/ 	.word	0x000012f0


	//----- nvinfo : EIATTR_EXIT_INSTR_OFFSETS
	.align		4
.L_32:
        /*00cc*/ 	.byte	0x04, 0x1c
        /*00ce*/ 	.short	(.L_34 - .L_33)


	//   ....[0]....
.L_33:
        /*00d0*/ 	.word	0x00000050


	//   ....[1]....
        /*00d4*/ 	.word	0x00000c50


	//   ....[2]....
        /*00d8*/ 	.word	0x00001360


	//----- nvinfo : EIATTR_CRS_STACK_SIZE
	.align		4
.L_34:
        /*00dc*/ 	.byte	0x04, 0x1e
        /*00de*/ 	.short	(.L_36 - .L_35)
.L_35:
        /*00e0*/ 	.word	0x00000000


	//----- nvinfo : EIATTR_CBANK_PARAM_SIZE
	.align		4
.L_36:
        /*00e4*/ 	.byte	0x03, 0x19
        /*00e6*/ 	.short	0x0048


	//----- nvinfo : EIATTR_PARAM_CBANK
	.align		4
        /*00e8*/ 	.byte	0x04, 0x0a
        /*00ea*/ 	.short	(.L_38 - .L_37)
	.align		4
.L_37:
        /*00ec*/ 	.word	index@(.nv.constant0._Z27smith_waterman_kernel_batchPKcS0_iiPiS1_S1_PcS2_S1_)
        /*00f0*/ 	.short	0x0380
        /*00f2*/ 	.short	0x0048


	//----- nvinfo : EIATTR_SW_WAR
	.align		4
.L_38:
        /*00f4*/ 	.byte	0x04, 0x36
        /*00f6*/ 	.short	(.L_40 - .L_39)
.L_39:
        /*00f8*/ 	.word	0x00000008
.L_40:


//--------------------- .nv.callgraph             --------------------------
	.section	.nv.callgraph,"",@"SHT_CUDA_CALLGRAPH"
	.align	4
	.sectionentsize	8
	.align		4
        /*0000*/ 	.word	0x00000000
	.align		4
        /*0004*/ 	.word	0xffffffff
	.align		4
        /*0008*/ 	.word	index@(_Z27smith_waterman_kernel_batchPKcS0_iiPiS1_S1_PcS2_S1_)
	.align		4
        /*000c*/ 	.word	index@(vprintf)
	.align		4
        /*0010*/ 	.word	0x00000000
	.align		4
        /*0014*/ 	.word	0xfffffffe
	.align		4
        /*0018*/ 	.word	0x00000000
	.align		4
        /*001c*/ 	.word	0xfffffffd
	.align		4
        /*0020*/ 	.word	0x00000000
	.align		4
        /*0024*/ 	.word	0xfffffffc


//--------------------- .nv.constant4             --------------------------
	.section	.nv.constant4,"a",@progbits
	.align	8
	.align		8
.nv.constant4:
        /*0000*/ 	.dword	vprintf
	.align		8
        /*0008*/ 	.dword	$str


//--------------------- .text._Z27smith_waterman_kernel_batchPKcS0_iiPiS1_S1_PcS2_S1_ --------------------------
	.section	.text._Z27smith_waterman_kernel_batchPKcS0_iiPiS1_S1_PcS2_S1_,"ax",@progbits
	.align	128
        .global         _Z27smith_waterman_kernel_batchPKcS0_iiPiS1_S1_PcS2_S1_
        .type           _Z27smith_waterman_kernel_batchPKcS0_iiPiS1_S1_PcS2_S1_,@function
        .size           _Z27smith_waterman_kernel_batchPKcS0_iiPiS1_S1_PcS2_S1_,(.L_x_19 - _Z27smith_waterman_kernel_batchPKcS0_iiPiS1_S1_PcS2_S1_)
        .other          _Z27smith_waterman_kernel_batchPKcS0_iiPiS1_S1_PcS2_S1_,@"STO_CUDA_ENTRY STV_DEFAULT"
_Z27smith_waterman_kernel_batchPKcS0_iiPiS1_S1_PcS2_S1_:
.text._Z27smith_waterman_kernel_batchPKcS0_iiPiS1_S1_PcS2_S1_:
[----:B------:R-:W0:Y:S08]  /*0000*/  LDC R1, c[0x0][0x37c] ;  /* 0x0000df00ff017b82 */ /* 0x000e300000000800 */
[----:B------:R-:W1:Y:S01]  /*0010*/  S2UR UR45, SR_CTAID.X ;  /* 0x00000000002d79c3 */ /* 0x000e620000002500 */
[----:B------:R-:W1:Y:S02]  /*0020*/  LDCU UR4, c[0x0][0x394] ;  /* 0x00007280ff0477ac */ /* 0x000e640008000800 */
[----:B-1----:R-:W-:-:S06]  /*0030*/  UISETP.GE.AND UP0, UPT, UR45, UR4, UPT ;  /* 0x000000042d00728c */ /* 0x002fcc000bf06270 */
[----:B------:R-:W-:-:S13]  /*0040*/  PLOP3.LUT P0, PT, PT, PT, UP0, 0x80, 0x8 ;  /* 0x000000000008781c */ /* 0x000fda0003f0f008 */
[----:B0-----:R-:W-:Y:S05]  /*0050*/  @P0 EXIT ;  /* 0x000000000000094d */ /* 0x001fea0003800000 */
[----:B------:R-:W0:Y:S01]  /*0060*/  S2R R9, SR_TID.X ;  /* 0x0000000000097919 */ /* 0x000e220000002100 */
[----:B------:R-:W1:Y:S01]  /*0070*/  LDCU UR13, c[0x0][0x390] ;  /* 0x00007200ff0d77ac */ /* 0x000e620008000800 */
[----:B------:R-:W-:Y:S01]  /*0080*/  BSSY.RECONVERGENT B0, `(.L_x_0) ;  /* 0x000006b000007945 */ /* 0x000fe20003800200 */
[----:B------:R-:W2:Y:S01]  /*0090*/  LDCU.128 UR8, c[0x0][0x3b0] ;  /* 0x00007600ff0877ac */ /* 0x000ea20008000c00 */
[----:B------:R-:W3:Y:S01]  /*00a0*/  LDCU.128 UR4, c[0x0][0x3a0] ;  /* 0x00007400ff0477ac */ /* 0x000ee20008000c00 */
[----:B------:R-:W4:Y:S01]  /*00b0*/  LDCU.64 UR14, c[0x0][0x388] ;  /* 0x00007100ff0e77ac */ /* 0x000f220008000a00 */
[----:B------:R-:W5:Y:S01]  /*00c0*/  LDCU.64 UR38, c[0x0][0x398] ;  /* 0x00007300ff2677ac */ /* 0x000f620008000a00 */
[----:B-1----:R-:W-:Y:S01]  /*00d0*/  UIADD3 UR12, UPT, UPT, UR13, 0x96, URZ ;  /* 0x000000960d0c7890 */ /* 0x002fe2000fffe0ff */
[----:B------:R-:W1:Y:S03]  /*00e0*/  LDCU.64 UR36, c[0x0][0x358] ;  /* 0x00006b00ff2477ac */ /* 0x000e660008000a00 */
[----:B------:R-:W-:-:S02]  /*00f0*/  UIMAD UR42, UR12, UR45, URZ ;  /* 0x0000002d0c2a72a4 */ /* 0x000fc4000f8e02ff */
[----:B---3--:R-:W-:Y:S02]  /*0100*/  UIMAD.WIDE.U32 UR4, UR45, 0x4, UR4 ;  /* 0x000000042d0478a5 */ /* 0x008fe4000f8e0004 */
[----:B--2---:R-:W-:Y:S01]  /*0110*/  UIADD3 UR41, UP0, UPT, UR42, UR8, URZ ;  /* 0x000000082a297290 */ /* 0x004fe2000ff1e0ff */
[----:B0-----:R-:W-:Y:S01]  /*0120*/  ISETP.GT.U32.AND P0, PT, R9, 0x95, PT ;  /* 0x000000950900780c */ /* 0x001fe20003f04070 */
[----:B------:R-:W-:Y:S02]  /*0130*/  USHF.R.S32.HI UR44, URZ, 0x1f, UR42 ;  /* 0x0000001fff2c7899 */ /* 0x000fe4000801142a */
[----:B------:R-:W-:Y:S02]  /*0140*/  USHF.L.U32 UR8, UR45, 0x1, URZ ;  /* 0x000000012d087899 */ /* 0x000fe400080006ff */
[----:B------:R-:W-:Y:S02]  /*0150*/  UIADD3.X UR43, UPT, UPT, UR44, UR9, URZ, UP0, !UPT ;  /* 0x000000092c2b7290 */ /* 0x000fe400087fe4ff */
[----:B------:R-:W-:-:S02]  /*0160*/  UIMAD.WIDE.U32 UR6, UR8, 0x4, UR6 ;  /* 0x00000004080678a5 */ /* 0x000fc4000f8e0006 */
[----:B------:R-:W-:Y:S02]  /*0170*/  UIMAD UR9, UR45, 0x96, URZ ;  /* 0x000000962d0978a4 */ /* 0x000fe4000f8e02ff */
[----:B------:R-:W-:Y:S02]  /*0180*/  UIMAD UR8, UR45, UR13, UR45 ;  /* 0x0000000d2d0872a4 */ /* 0x000fe4000f8e022d */
[----:B------:R-:W-:Y:S02]  /*0190*/  UIADD3 UR42, UP1, UPT, UR42, UR10, URZ ;  /* 0x0000000a2a2a7290 */ /* 0x000fe4000ff3e0ff */
[----:B----4-:R-:W-:Y:S02]  /*01a0*/  UIADD3 UR10, UP0, UPT, UR9, UR14, URZ ;  /* 0x0000000e090a7290 */ /* 0x010fe4000ff1e0ff */
[----:B------:R-:W-:Y:S02]  /*01b0*/  UIMAD UR8, UR8, 0x97, URZ ;  /* 0x00000097080878a4 */ /* 0x000fe4000f8e02ff */
[----:B------:R-:W-:-:S02]  /*01c0*/  UIADD3.X UR44, UPT, UPT, UR44, UR11, URZ, UP1, !UPT ;  /* 0x0000000b2c2c7290 */ /* 0x000fc40008ffe4ff */
[----:B------:R-:W-:Y:S02]  /*01d0*/  UIADD3.X UR11, UPT, UPT, URZ, UR15, URZ, UP0, !UPT ;  /* 0x0000000fff0b7290 */ /* 0x000fe400087fe4ff */
[----:B-----5:R-:W-:Y:S01]  /*01e0*/  UIMAD.WIDE UR38, UR8, 0x4, UR38 ;  /* 0x00000004082678a5 */ /* 0x020fe2000f8e0226 */
[----:B-1----:R-:W-:Y:S11]  /*01f0*/  @P0 BRA `(.L_x_1) ;  /* 0x00000004004c0947 */ /* 0x002ff60003800000 */
[----:B------:R-:W0:Y:S01]  /*0200*/  LDC R0, c[0x0][0x360] ;  /* 0x0000d800ff007b82 */ /* 0x000e220000000800 */
[----:B------:R-:W-:Y:S01]  /*0210*/  BSSY.RECONVERGENT B1, `(.L_x_2) ;  /* 0x0000033000017945 */ /* 0x000fe20003800200 */
[----:B0-----:R-:W0:Y:S01]  /*0220*/  I2F.U32.RP R7, R0 ;  /* 0x0000000000077306 */ /* 0x001e220000209000 */
[----:B------:R-:W-:Y:S01]  /*0230*/  IMAD.IADD R4, R9, 0x1, R0 ;  /* 0x0000000109047824 */ /* 0x000fe200078e0200 */
[----:B------:R-:W-:-:S04]  /*0240*/  ISETP.NE.U32.AND P2, PT, R0, RZ, PT ;  /* 0x000000ff0000720c */ /* 0x000fc80003f45070 */
[C---:B------:R-:W-:Y:S02]  /*0250*/  ISETP.GE.U32.AND P0, PT, R4.reuse, 0x96, PT ;  /* 0x000000960400780c */ /* 0x040fe40003f06070 */
[----:B------:R-:W-:Y:S02]  /*0260*/  VIMNMX.U32 R5, PT, PT, R4, 0x96, !PT ;  /* 0x0000009604057848 */ /* 0x000fe40007fe0000 */
[----:B------:R-:W-:-:S04]  /*0270*/  SEL R6, RZ, 0x1, P0 ;  /* 0x00000001ff067807 */ /* 0x000fc80000000000 */
[----:B------:R-:W-:Y:S01]  /*0280*/  IADD3 R5, PT, PT, R5, -R4, -R6 ;  /* 0x8000000405057210 */ /* 0x000fe20007ffe806 */
[----:B0-----:R-:W0:Y:S02]  /*0290*/  MUFU.RCP R7, R7 ;  /* 0x0000000700077308 */ /* 0x001e240000001000 */
[----:B0-----:R-:W-:-:S06]  /*02a0*/  VIADD R2, R7, 0xffffffe ;  /* 0x0ffffffe07027836 */ /* 0x001fcc0000000000 */
[----:B------:R0:W1:Y:S02]  /*02b0*/  F2I.FTZ.U32.TRUNC.NTZ R3, R2 ;  /* 0x0000000200037305 */ /* 0x000064000021f000 */
[----:B0-----:R-:W-:Y:S02]  /*02c0*/  IMAD.MOV.U32 R2, RZ, RZ, RZ ;  /* 0x000000ffff027224 */ /* 0x001fe400078e00ff */
[----:B-1----:R-:W-:-:S04]  /*02d0*/  IMAD.MOV R11, RZ, RZ, -R3 ;  /* 0x000000ffff0b7224 */ /* 0x002fc800078e0a03 */
[----:B------:R-:W-:-:S04]  /*02e0*/  IMAD R11, R11, R0, RZ ;  /* 0x000000000b0b7224 */ /* 0x000fc800078e02ff */
[----:B------:R-:W-:-:S06]  /*02f0*/  IMAD.HI.U32 R8, R3, R11, R2 ;  /* 0x0000000b03087227 */ /* 0x000fcc00078e0002 */
[----:B------:R-:W-:-:S04]  /*0300*/  IMAD.HI.U32 R3, R8, R5, RZ ;  /* 0x0000000508037227 */ /* 0x000fc800078e00ff */
[----:B------:R-:W-:-:S04]  /*0310*/  IMAD.MOV R2, RZ, RZ, -R3 ;  /* 0x000000ffff027224 */ /* 0x000fc800078e0a03 */
[----:B------:R-:W-:-:S05]  /*0320*/  IMAD R5, R0, R2, R5 ;  /* 0x0000000200057224 */ /* 0x000fca00078e0205 */
[----:B------:R-:W-:-:S13]  /*0330*/  ISETP.GE.U32.AND P0, PT, R5, R0, PT ;  /* 0x000000000500720c */ /* 0x000fda0003f06070 */
[----:B------:R-:W-:Y:S02]  /*0340*/  @P0 IMAD.IADD R5, R5, 0x1, -R0 ;  /* 0x0000000105050824 */ /* 0x000fe400078e0a00 */
[----:B------:R-:W-:-:S03]  /*0350*/  @P0 VIADD R3, R3, 0x1 ;  /* 0x0000000103030836 */ /* 0x000fc60000000000 */
[----:B------:R-:W-:-:S13]  /*0360*/  ISETP.GE.U32.AND P1, PT, R5, R0, PT ;  /* 0x000000000500720c */ /* 0x000fda0003f26070 */
[----:B------:R-:W-:Y:S02]  /*0370*/  @P1 IADD3 R3, PT, PT, R3, 0x1, RZ ;  /* 0x0000000103031810 */ /* 0x000fe40007ffe0ff */
[----:B------:R-:W-:-:S05]  /*0380*/  @!P2 LOP3.LUT R3, RZ, R0, RZ, 0x33, !PT ;  /* 0x00000000ff03a212 */ /* 0x000fca00078e33ff */
[----:B------:R-:W-:Y:S02]  /*0390*/  IMAD.IADD R6, R6, 0x1, R3 ;  /* 0x0000000106067824 */ /* 0x000fe400078e0203 */
[----:B------:R-:W-:-:S03]  /*03a0*/  IMAD.MOV.U32 R3, RZ, RZ, R9 ;  /* 0x000000ffff037224 */ /* 0x000fc600078e0009 */
[C---:B------:R-:W-:Y:S02]  /*03b0*/  LOP3.LUT R2, R6.reuse, 0x3, RZ, 0xc0, !PT ;  /* 0x0000000306027812 */ /* 0x040fe400078ec0ff */
[----:B------:R-:W-:Y:S02]  /*03c0*/  ISETP.GE.U32.AND P0, PT, R6, 0x3, PT ;  /* 0x000000030600780c */ /* 0x000fe40003f06070 */
[----:B------:R-:W-:-:S13]  /*03d0*/  ISETP.NE.AND P1, PT, R2, 0x3, PT ;  /* 0x000000030200780c */ /* 0x000fda0003f25270 */
[----:B------:R-:W-:Y:S05]  /*03e0*/  @!P1 BRA `(.L_x_3) ;  /* 0x0000000000549947 */ /* 0x000fea0003800000 */
[----:B------:R-:W0:Y:S01]  /*03f0*/  S2R R3, SR_CgaCtaId ;  /* 0x0000000000037919 */ /* 0x000e220000008800 */
[----:B------:R-:W-:Y:S01]  /*0400*/  VIADD R6, R6, 0x1 ;  /* 0x0000000106067836 */ /* 0x000fe20000000000 */
[----:B------:R-:W-:Y:S01]  /*0410*/  MOV R2, 0x400 ;  /* 0x0000040000027802 */ /* 0x000fe20000000f00 */
[----:B------:R-:W-:-:S03]  /*0420*/  IMAD.U32 R4, RZ, RZ, UR14 ;  /* 0x0000000eff047e24 */ /* 0x000fc6000f8e00ff */
[----:B------:R-:W-:Y:S02]  /*0430*/  LOP3.LUT R6, R6, 0x3, RZ, 0xc0, !PT ;  /* 0x0000000306067812 */ /* 0x000fe400078ec0ff */
[----:B------:R-:W-:-:S03]  /*0440*/  IADD3 R11, P1, P2, R9, UR9, R4 ;  /* 0x00000009090b7c10 */ /* 0x000fc6000fa3e004 */
[----:B------:R-:W-:Y:S01]  /*0450*/  IMAD.MOV R6, RZ, RZ, -R6 ;  /* 0x000000ffff067224 */ /* 0x000fe200078e0a06 */
[----:B------:R-:W-:Y:S02]  /*0460*/  IADD3.X R10, PT, PT, RZ, UR15, RZ, P1, P2 ;  /* 0x0000000fff0a7c10 */ /* 0x000fe40008fe44ff */
[----:B0-----:R-:W-:Y:S01]  /*0470*/  LEA R8, R3, R2, 0x18 ;  /* 0x0000000203087211 */ /* 0x001fe200078ec0ff */
[----:B------:R-:W-:-:S07]  /*0480*/  IMAD.MOV.U32 R3, RZ, RZ, R9 ;  /* 0x000000ffff037224 */ /* 0x000fce00078e0009 */
.L_x_4:
[----:B------:R-:W-:Y:S01]  /*0490*/  MOV R4, R11 ;  /* 0x0000000b00047202 */ /* 0x000fe20000000f00 */
[----:B------:R-:W-:-:S05]  /*04a0*/  IMAD.MOV.U32 R5, RZ, RZ, R10 ;  /* 0x000000ffff057224 */ /* 0x000fca00078e000a */
[----:B0-----:R-:W2:Y:S01]  /*04b0*/  LDG.E.U8 R2, desc[UR36][R4.64] ;  /* 0x0000002404027981 */ /* 0x001ea2000c1e1100 */
[--C-:B------:R-:W-:Y:S01]  /*04c0*/  IMAD.IADD R7, R8, 0x1, R3.reuse ;  /* 0x0000000108077824 */ /* 0x100fe200078e0203 */
[----:B------:R-:W-:Y:S01]  /*04d0*/  IADD3 R11, P2, PT, R0, R11, RZ ;  /* 0x0000000b000b7210 */ /* 0x000fe20007f5e0ff */
[----:B------:R-:W-:Y:S02]  /*04e0*/  VIADD R6, R6, 0x1 ;  /* 0x0000000106067836 */ /* 0x000fe40000000000 */
[----:B------:R-:W-:Y:S02]  /*04f0*/  IMAD.IADD R3, R0, 0x1, R3 ;  /* 0x0000000100037824 */ /* 0x000fe400078e0203 */
[----:B------:R-:W-:Y:S01]  /*0500*/  IMAD.X R10, RZ, RZ, R10, P2 ;  /* 0x000000ffff0a7224 */ /* 0x000fe200010e060a */
[----:B------:R-:W-:Y:S01]  /*0510*/  ISETP.NE.AND P1, PT, R6, RZ, PT ;  /* 0x000000ff0600720c */ /* 0x000fe20003f25270 */
[----:B--2---:R0:W-:-:S12]  /*0520*/  STS.U8 [R7], R2 ;  /* 0x0000000207007388 */ /* 0x0041d80000000000 */
[----:B------:R-:W-:Y:S05]  /*0530*/  @P1 BRA `(.L_x_4) ;  /* 0xfffffffc00d41947 */ /* 0x000fea000383ffff */
.L_x_3:
[----:B------:R-:W-:Y:S05]  /*0540*/  BSYNC.RECONVERGENT B1 ;  /* 0x0000000000017941 */ /* 0x000fea0003800200 */
.L_x_2:
[----:B------:R-:W-:Y:S05]  /*0550*/  @!P0 BRA `(.L_x_1) ;  /* 0x0000000000748947 */ /* 0x000fea0003800000 */
[----:B------:R-:W1:Y:S01]  /*0560*/  S2R R5, SR_CgaCtaId ;  /* 0x0000000000057919 */ /* 0x000e620000008800 */
[----:B0-----:R-:W-:-:S04]  /*0570*/  MOV R2, 0x400 ;  /* 0x0000040000027802 */ /* 0x001fc80000000f00 */
[----:B-1----:R-:W-:-:S07]  /*0580*/  LEA R2, R5, R2, 0x18 ;  /* 0x0000000205027211 */ /* 0x002fce00078ec0ff */
.L_x_5:
[----:B------:R-:W-:Y:S01]  /*0590*/  IMAD.IADD R7, R0, 0x1, R3 ;  /* 0x0000000100077824 */ /* 0x000fe200078e0203 */
[----:B-1----:R-:W-:-:S04]  /*05a0*/  IADD3 R4, P0, PT, R3, UR10, RZ ;  /* 0x0000000a03047c10 */ /* 0x002fc8000ff1e0ff */
[C---:B------:R-:W-:Y:S01]  /*05b0*/  IADD3 R9, PT, PT, R7.reuse, R0, RZ ;  /* 0x0000000007097210 */ /* 0x040fe20007ffe0ff */
[----:B------:R-:W-:Y:S01]  /*05c0*/  IMAD.X R5, RZ, RZ, UR11, P0 ;  /* 0x0000000bff057e24 */ /* 0x000fe200080e06ff */
[----:B------:R-:W-:Y:S02]  /*05d0*/  IADD3 R6, P1, PT, R7, UR10, RZ ;  /* 0x0000000a07067c10 */ /* 0x000fe4000ff3e0ff */
[C---:B------:R-:W-:Y:S01]  /*05e0*/  IADD3 R8, P0, PT, R9.reuse, UR10, RZ ;  /* 0x0000000a09087c10 */ /* 0x040fe2000ff1e0ff */
[----:B------:R-:W-:Y:S01]  /*05f0*/  IMAD.IADD R17, R9, 0x1, R0 ;  /* 0x0000000109117824 */ /* 0x000fe200078e0200 */
[----:B------:R-:W2:Y:S01]  /*0600*/  LDG.E.U8 R4, desc[UR36][R4.64] ;  /* 0x0000002404047981 */ /* 0x000ea2000c1e1100 */
[----:B------:R-:W-:Y:S02]  /*0610*/  IMAD.X R7, RZ, RZ, UR11, P1 ;  /* 0x0000000bff077e24 */ /* 0x000fe400088e06ff */
[----:B------:R-:W-:Y:S01]  /*0620*/  IMAD.X R9, RZ, RZ, UR11, P0 ;  /* 0x0000000bff097e24 */ /* 0x000fe200080e06ff */
[----:B------:R-:W-:-:S02]  /*0630*/  IADD3 R10, P1, PT, R17, UR10, RZ ;  /* 0x0000000a110a7c10 */ /* 0x000fc4000ff3e0ff */
[----:B------:R-:W3:Y:S03]  /*0640*/  LDG.E.U8 R6, desc[UR36][R6.64] ;  /* 0x0000002406067981 */ /* 0x000ee6000c1e1100 */
[----:B------:R-:W-:Y:S01]  /*0650*/  IMAD.X R11, RZ, RZ, UR11, P1 ;  /* 0x0000000bff0b7e24 */ /* 0x000fe200088e06ff */
[----:B------:R-:W4:Y:S04]  /*0660*/  LDG.E.U8 R8, desc[UR36][R8.64] ;  /* 0x0000002408087981 */ /* 0x000f28000c1e1100 */
[----:B------:R-:W5:Y:S01]  /*0670*/  LDG.E.U8 R10, desc[UR36][R10.64] ;  /* 0x000000240a0a7981 */ /* 0x000f62000c1e1100 */
[----:B------:R-:W-:-:S05]  /*0680*/  IMAD.IADD R21, R2, 0x1, R3 ;  /* 0x0000000102157824 */ /* 0x000fca00078e0203 */
[----:B------:R-:W-:-:S05]  /*0690*/  IADD3 R13, PT, PT, R21, R0, RZ ;  /* 0x00000000150d7210 */ /* 0x000fca0007ffe0ff */
[----:B------:R-:W-:-:S04]  /*06a0*/  IMAD.IADD R15, R13, 0x1, R0 ;  /* 0x000000010d0f7824 */ /* 0x000fc800078e0200 */
[--C-:B------:R-:W-:Y:S02]  /*06b0*/  IMAD.IADD R19, R15, 0x1, R0.reuse ;  /* 0x000000010f137824 */ /* 0x100fe400078e0200 */
[----:B------:R-:W-:-:S05]  /*06c0*/  IMAD.IADD R3, R17, 0x1, R0 ;  /* 0x0000000111037824 */ /* 0x000fca00078e0200 */
[----:B------:R-:W-:Y:S01]  /*06d0*/  ISETP.GE.U32.AND P0, PT, R3, 0x96, PT ;  /* 0x000000960300780c */ /* 0x000fe20003f06070 */
[----:B--2---:R1:W-:Y:S04]  /*06e0*/  STS.U8 [R21], R4 ;  /* 0x0000000415007388 */ /* 0x0043e80000000000 */
[----:B---3--:R1:W-:Y:S04]  /*06f0*/  STS.U8 [R13], R6 ;  /* 0x000000060d007388 */ /* 0x0083e80000000000 */
[----:B----4-:R1:W-:Y:S04]  /*0700*/  STS.U8 [R15], R8 ;  /* 0x000000080f007388 */ /* 0x0103e80000000000 */
[----:B-----5:R1:W-:Y:S01]  /*0710*/  STS.U8 [R19], R10 ;  /* 0x0000000a13007388 */ /* 0x0203e20000000000 */
[----:B------:R-:W-:Y:S05]  /*0720*/  @!P0 BRA `(.L_x_5) ;  /* 0xfffffffc00988947 */ /* 0x000fea000383ffff */
.L_x_1:
[----:B------:R-:W-:Y:S05]  /*0730*/  BSYNC.RECONVERGENT B0 ;  /* 0x0000000000007941 */ /* 0x000fea0003800200 */
.L_x_0:
[----:B------:R-:W-:Y:S01]  /*0740*/  BAR.SYNC.DEFER_BLOCKING 0x0 ;  /* 0x0000000000007b1d */ /* 0x000fe20000010000 */
[----:B------:R-:W-:-:S09]  /*0750*/  UISETP.GE.AND UP0, UPT, UR13, -0x94, UPT ;  /* 0xffffff6c0d00788c */ /* 0x000fd2000bf06270 */
[----:B------:R-:W-:Y:S05]  /*0760*/  BRA.U !UP0, `(.L_x_6) ;  /* 0x0000000508307547 */ /* 0x000fea000b800000 */
[----:B------:R-:W-:Y:S01]  /*0770*/  UISETP.LT.AND UP0, UPT, UR12, 0x2, UPT ;  /* 0x000000020c00788c */ /* 0x000fe2000bf01270 */
[----:B------:R-:W-:-:S03]  /*0780*/  IMAD.MOV.U32 R0, RZ, RZ, 0x2 ;  /* 0x00000002ff007424 */ /* 0x000fc600078e00ff */
[----:B------:R-:W-:-:S12]  /*0790*/  USEL UR8, UR12, 0x2, !UP0 ;  /* 0x000000020c087887 */ /* 0x000fd8000c000000 */
.L_x_11:
[----:B0-----:R-:W2:Y:S01]  /*07a0*/  LDC R5, c[0x0][0x390] ;  /* 0x0000e400ff057b82 */ /* 0x001ea20000000800 */
[----:B0-----:R-:W0:Y:S01]  /*07b0*/  S2R R7, SR_TID.X ;  /* 0x0000000000077919 */ /* 0x001e220000002100 */
[----:B------:R-:W-:Y:S01]  /*07c0*/  VIMNMX R2, PT, PT, R0, 0x97, !PT ;  /* 0x0000009700027848 */ /* 0x000fe20007fe0100 */
[----:B------:R-:W3:Y:S04]  /*07d0*/  LDCU.64 UR14, c[0x0][0x380] ;  /* 0x00007000ff0e77ac */ /* 0x000ee80008000a00 */
[----:B------:R-:W-:Y:S01]  /*07e0*/  VIADD R3, R2, 0xffffff6a ;  /* 0xffffff6a02037836 */ /* 0x000fe20000000000 */
[----:B--2---:R-:W-:-:S05]  /*07f0*/  VIADDMNMX R2, R0, 0xffffffff, R5, PT ;  /* 0xffffffff00027846 */ /* 0x004fca0003800105 */
[----:B------:R-:W-:-:S05]  /*0800*/  IMAD.IADD R2, R2, 0x1, -R3 ;  /* 0x0000000102027824 */ /* 0x000fca00078e0a03 */
[----:B0-----:R-:W-:-:S13]  /*0810*/  ISETP.GT.AND P0, PT, R7, R2, PT ;  /* 0x000000020700720c */ /* 0x001fda0003f04270 */
[----:B---3-5:R-:W-:Y:S05]  /*0820*/  @P0 BRA `(.L_x_7) ;  /* 0x0000000000ec0947 */ /* 0x028fea0003800000 */
[----:B------:R-:W-:-:S07]  /*0830*/  MOV R3, R7 ;  /* 0x0000000700037202 */ /* 0x000fce0000000f00 */
.L_x_10:
[----:B01----:R-:W-:Y:S02]  /*0840*/  VIMNMX R4, PT, PT, R0, 0x97, !PT ;  /* 0x0000009700047848 */ /* 0x003fe40007fe0100 */
[----:B------:R-:W-:Y:S02]  /*0850*/  SHF.R.S32.HI R19, RZ, 0x1f, R0 ;  /* 0x0000001fff137819 */ /* 0x000fe40000011400 */
[C---:B------:R-:W-:Y:S01]  /*0860*/  IADD3 R17, P0, PT, R4.reuse, R3, RZ ;  /* 0x0000000304117210 */ /* 0x040fe20007f1e0ff */
[----:B------:R-:W-:-:S03]  /*0870*/  VIADD R4, R4, 0xffffff6a ;  /* 0xffffff6a04047836 */ /* 0x000fc60000000000 */
[----:B------:R-:W-:Y:S01]  /*0880*/  LEA.HI.X.SX32 R18, R3, RZ, 0x1, P0 ;  /* 0x000000ff03127211 */ /* 0x000fe200000f0eff */
[----:B------:R-:W-:Y:S01]  /*0890*/  IMAD.IADD R5, R4, 0x1, R3 ;  /* 0x0000000104057824 */ /* 0x000fe200078e0203 */
[----:B------:R-:W-:Y:S02]  /*08a0*/  IADD3 R14, P0, PT, R17, UR14, RZ ;  /* 0x0000000e110e7c10 */ /* 0x000fe4000ff1e0ff */
[----:B------:R-:W-:Y:S02]  /*08b0*/  LOP3.LUT R7, RZ, R17, RZ, 0x33, !PT ;  /* 0x00000011ff077212 */ /* 0x000fe400078e33ff */
[----:B------:R-:W-:Y:S02]  /*08c0*/  IADD3.X R15, PT, PT, R18, UR15, RZ, P0, !PT ;  /* 0x0000000f120f7c10 */ /* 0x000fe400087fe4ff */
[C---:B------:R-:W-:Y:S01]  /*08d0*/  IADD3 R6, P0, PT, R0.reuse, R7, RZ ;  /* 0x0000000700067210 */ /* 0x040fe20007f1e0ff */
[----:B------:R-:W-:Y:S01]  /*08e0*/  IMAD R7, R5, 0x97, RZ ;  /* 0x0000009705077824 */ /* 0x000fe200078e02ff */
[----:B------:R-:W-:Y:S01]  /*08f0*/  LOP3.LUT R16, RZ, R18, RZ, 0x33, !PT ;  /* 0x00000012ff107212 */ /* 0x000fe200078e33ff */
[----:B------:R-:W-:Y:S01]  /*0900*/  IMAD.IADD R4, R0, 0x1, -R5 ;  /* 0x0000000100047824 */ /* 0x000fe200078e0a05 */
[----:B------:R-:W-:Y:S01]  /*0910*/  IADD3 R12, P1, PT, R6, UR10, RZ ;  /* 0x0000000a060c7c10 */ /* 0x000fe2000ff3e0ff */
[----:B------:R-:W2:Y:S01]  /*0920*/  LDG.E.U8 R14, desc[UR36][R14.64+-0x97] ;  /* 0xffff69240e0e7981 */ /* 0x000ea2000c1e1100 */
[----:B------:R-:W-:-:S02]  /*0930*/  VIADD R9, R7, 0xffffff69 ;  /* 0xffffff6907097836 */ /* 0x000fc40000000000 */
[----:B------:R-:W-:Y:S01]  /*0940*/  IMAD.X R16, R19, 0x1, R16, P0 ;  /* 0x0000000113107824 */ /* 0x000fe200000e0610 */
[----:B------:R-:W-:Y:S01]  /*0950*/  IADD3 R11, P0, PT, R7, R6, RZ ;  /* 0x00000006070b7210 */ /* 0x000fe20007f1e0ff */
[----:B------:R-:W-:-:S03]  /*0960*/  IMAD.MOV.U32 R10, RZ, RZ, 0x4 ;  /* 0x00000004ff0a7424 */ /* 0x000fc600078e00ff */
[----:B------:R-:W-:Y:S02]  /*0970*/  IADD3.X R13, PT, PT, R16, UR11, RZ, P1, !PT ;  /* 0x0000000b100d7c10 */ /* 0x000fe40008ffe4ff */
[----:B------:R-:W-:Y:S02]  /*0980*/  IADD3 R17, P1, P2, R9, R0, -R17 ;  /* 0x0000000009117210 */ /* 0x000fe40007a3e811 */
[C---:B------:R-:W-:Y:S02]  /*0990*/  LEA.HI.X.SX32 R16, R7.reuse, R16, 0x1, P0 ;  /* 0x0000001007107211 */ /* 0x040fe400000f0eff */
[----:B------:R-:W-:Y:S01]  /*09a0*/  SHF.R.S32.HI R9, RZ, 0x1f, R9 ;  /* 0x0000001fff097819 */ /* 0x000fe20000011409 */
[----:B------:R0:W2:Y:S01]  /*09b0*/  LDG.E.U8 R13, desc[UR36][R12.64+0x96] ;  /* 0x000096240c0d7981 */ /* 0x0000a2000c1e1100 */
[----:B------:R-:W-:Y:S02]  /*09c0*/  IADD3 R7, PT, PT, R7, -0x98, R4 ;  /* 0xffffff6807077810 */ /* 0x000fe40007ffe004 */
[----:B------:R-:W-:-:S02]  /*09d0*/  IADD3.X R18, PT, PT, R9, R19, ~R18, P1, P2 ;  /* 0x0000001309127210 */ /* 0x000fc40000fe4c12 */
[----:B------:R-:W-:Y:S01]  /*09e0*/  LEA R8, P1, R11, UR38, 0x2 ;  /* 0x000000260b087c11 */ /* 0x000fe2000f8210ff */
[----:B------:R-:W-:Y:S01]  /*09f0*/  IMAD.WIDE R6, R7, R10, UR38 ;  /* 0x0000002607067e25 */ /* 0x000fe2000f8e020a */
[----:B------:R-:W-:Y:S02]  /*0a00*/  LEA R10, P0, R17, UR38, 0x2 ;  /* 0x00000026110a7c11 */ /* 0x000fe4000f8010ff */
[----:B------:R-:W-:Y:S02]  /*0a10*/  LEA.HI.X R9, R11, UR39, R16, 0x2, P1 ;  /* 0x000000270b097c11 */ /* 0x000fe400088f1410 */
[----:B------:R-:W-:Y:S01]  /*0a20*/  LEA.HI.X R11, R17, UR39, R18, 0x2, P0 ;  /* 0x00000027110b7c11 */ /* 0x000fe200080f1412 */
[----:B------:R-:W3:Y:S04]  /*0a30*/  LDG.E R15, desc[UR36][R6.64] ;  /* 0x00000024060f7981 */ /* 0x000ee8000c1e1900 */
[----:B------:R-:W4:Y:S04]  /*0a40*/  LDG.E R9, desc[UR36][R8.64+0x258] ;  /* 0x0002582408097981 */ /* 0x000f28000c1e1900 */
[----:B------:R-:W4:Y:S01]  /*0a50*/  LDG.E R10, desc[UR36][R10.64+0x258] ;  /* 0x000258240a0a7981 */ /* 0x000f22000c1e1900 */
[----:B0-----:R-:W-:Y:S01]  /*0a60*/  IMAD.U32 R12, RZ, RZ, UR4 ;  /* 0x00000004ff0c7e24 */ /* 0x001fe2000f8e00ff */
[----:B--2---:R-:W-:Y:S01]  /*0a70*/  ISETP.NE.AND P0, PT, R14, R13, PT ;  /* 0x0000000d0e00720c */ /* 0x004fe20003f05270 */
[----:B------:R-:W-:Y:S01]  /*0a80*/  IMAD.U32 R13, RZ, RZ, UR5 ;  /* 0x00000005ff0d7e24 */ /* 0x000fe2000f8e00ff */
[----:B---3--:R-:W-:-:S11]  /*0a90*/  IADD3 R14, PT, PT, R15, 0x1, RZ ;  /* 0x000000010f0e7810 */ /* 0x008fd60007ffe0ff */
[----:B------:R-:W-:Y:S01]  /*0aa0*/  @P0 VIADD R14, R15, 0xffffffff ;  /* 0xffffffff0f0e0836 */ /* 0x000fe20000000000 */
[----:B----4-:R-:W-:-:S04]  /*0ab0*/  VIMNMX R15, PT, PT, R10, R9, !PT ;  /* 0x000000090a0f7248 */ /* 0x010fc80007fe0100 */
[----:B------:R-:W-:Y:S01]  /*0ac0*/  VIADDMNMX.RELU R15, R15, 0xffffffff, R14, !PT ;  /* 0xffffffff0f0f7846 */ /* 0x000fe2000780110e */
[----:B------:R-:W-:Y:S05]  /*0ad0*/  YIELD ;  /* 0x0000000000007946 */ /* 0x000fea0003800000 */
[----:B------:R0:W-:Y:S04]  /*0ae0*/  STG.E desc[UR36][R6.64+0x260], R15 ;  /* 0x0002600f06007986 */ /* 0x0001e8000c101924 */
[----:B------:R-:W2:Y:S01]  /*0af0*/  ATOMG.E.MAX.S32.STRONG.GPU PT, R12, desc[UR36][R12.64], R15 ;  /* 0x8000000f0c0c79a8 */ /* 0x000ea200091ef324 */
[----:B------:R-:W-:Y:S01]  /*0b00*/  BSSY.RECONVERGENT B0, `(.L_x_8) ;  /* 0x0000009000007945 */ /* 0x000fe20003800200 */
[----:B--2---:R-:W-:-:S13]  /*0b10*/  ISETP.GT.AND P0, PT, R15, R12, PT ;  /* 0x0000000c0f00720c */ /* 0x004fda0003f04270 */
[----:B0----5:R-:W-:Y:S05]  /*0b20*/  @!P0 BRA `(.L_x_9) ;  /* 0x0000000000188947 */ /* 0x021fea0003800000 */
[----:B------:R-:W-:Y:S01]  /*0b30*/  IMAD.U32 R6, RZ, RZ, UR6 ;  /* 0x00000006ff067e24 */ /* 0x000fe2000f8e00ff */
[----:B------:R-:W-:Y:S01]  /*0b40*/  MOV R9, UR7 ;  /* 0x0000000700097c02 */ /* 0x000fe20008000f00 */
[----:B------:R-:W-:Y:S02]  /*0b50*/  IMAD.U32 R7, RZ, RZ, UR7 ;  /* 0x00000007ff077e24 */ /* 0x000fe4000f8e00ff */
[----:B------:R-:W-:-:S03]  /*0b60*/  IMAD.U32 R8, RZ, RZ, UR6 ;  /* 0x00000006ff087e24 */ /* 0x000fc6000f8e00ff */
[----:B------:R0:W5:Y:S04]  /*0b70*/  ATOMG.E.EXCH.STRONG.GPU PT, RZ, desc[UR36][R6.64], R5 ;  /* 0x8000000506ff79a8 */ /* 0x000168000c1ef124 */
[----:B------:R0:W5:Y:S02]  /*0b80*/  ATOMG.E.EXCH.STRONG.GPU PT, RZ, desc[UR36][R8.64+0x4], R4 ;  /* 0x8000040408ff79a8 */ /* 0x000164000c1ef124 */
.L_x_9:
[----:B------:R-:W-:Y:S05]  /*0b90*/  BSYNC.RECONVERGENT B0 ;  /* 0x0000000000007941 */ /* 0x000fea0003800200 */
.L_x_8:
[----:B------:R-:W1:Y:S02]  /*0ba0*/  LDCU UR9, c[0x0][0x360] ;  /* 0x00006c00ff0977ac */ /* 0x000e640008000800 */
[----:B-1----:R-:W-:-:S05]  /*0bb0*/  VIADD R3, R3, UR9 ;  /* 0x0000000903037c36 */ /* 0x002fca0008000000 */
[----:B------:R-:W-:-:S13]  /*0bc0*/  ISETP.GT.AND P0, PT, R3, R2, PT ;  /* 0x000000020300720c */ /* 0x000fda0003f04270 */
[----:B------:R-:W-:Y:S05]  /*0bd0*/  @!P0 BRA `(.L_x_10) ;  /* 0xfffffffc00188947 */ /* 0x000fea000383ffff */
.L_x_7:
[----:B------:R-:W-:Y:S05]  /*0be0*/  WARPSYNC.ALL ;  /* 0x0000000000007948 */ /* 0x000fea0003800000 */
[----:B------:R-:W-:Y:S01]  /*0bf0*/  BAR.SYNC.DEFER_BLOCKING 0x0 ;  /* 0x0000000000007b1d */ /* 0x000fe20000010000 */
[C---:B------:R-:W-:Y:S01]  /*0c00*/  ISETP.NE.AND P0, PT, R0.reuse, UR8, PT ;  /* 0x0000000800007c0c */ /* 0x040fe2000bf05270 */
[----:B------:R-:W-:-:S12]  /*0c10*/  VIADD R0, R0, 0x1 ;  /* 0x0000000100007836 */ /* 0x000fd80000000000 */
[----:B------:R-:W-:Y:S05]  /*0c20*/  @P0 BRA `(.L_x_11) ;  /* 0xfffffff800dc0947 */ /* 0x000fea000383ffff */
.L_x_6:
[----:B------:R-:W2:Y:S02]  /*0c30*/  S2R R0, SR_TID.X ;  /* 0x0000000000007919 */ /* 0x000ea40000002100 */
[----:B--2---:R-:W-:-:S13]  /*0c40*/  ISETP.NE.AND P0, PT, R0, RZ, PT ;  /* 0x000000ff0000720c */ /* 0x004fda0003f05270 */
[----:B------:R-:W-:Y:S05]  /*0c50*/  @P0 EXIT ;  /* 0x000000000000094d */ /* 0x000fea0003800000 */
[----:B0-----:R-:W-:Y:S02]  /*0c60*/  IMAD.U32 R2, RZ, RZ, UR6 ;  /* 0x00000006ff027e24 */ /* 0x001fe4000f8e00ff */
[----:B------:R-:W-:Y:S02]  /*0c70*/  IMAD.U32 R5, RZ, RZ, UR7 ;  /* 0x00000007ff057e24 */ /* 0x000fe4000f8e00ff */
[----:B------:R-:W-:Y:S02]  /*0c80*/  IMAD.U32 R3, RZ, RZ, UR7 ;  /* 0x00000007ff037e24 */ /* 0x000fe4000f8e00ff */
[----:B-1----:R-:W-:-:S03]  /*0c90*/  IMAD.U32 R4, RZ, RZ, UR6 ;  /* 0x00000006ff047e24 */ /* 0x002fc6000f8e00ff */
[----:B------:R-:W2:Y:S04]  /*0ca0*/  LDG.E R2, desc[UR36][R2.64] ;  /* 0x0000002402027981 */ /* 0x000ea8000c1e1900 */
[----:B------:R-:W2:Y:S01]  /*0cb0*/  LDG.E R5, desc[UR36][R4.64+0x4] ;  /* 0x0000042404057981 */ /* 0x000ea2000c1e1900 */
[----:B------:R-:W-:Y:S01]  /*0cc0*/  UMOV UR40, URZ ;  /* 0x000000ff00287c82 */ /* 0x000fe20008000000 */
[----:B--2---:R-:W-:-:S04]  /*0cd0*/  VIMNMX R0, PT, PT, R2, R5, PT ;  /* 0x0000000502007248 */ /* 0x004fc80003fe0100 */
[----:B------:R-:W-:-:S13]  /*0ce0*/  ISETP.GE.AND P0, PT, R0, 0x1, PT ;  /* 0x000000010000780c */ /* 0x000fda0003f06270 */
[----:B------:R-:W-:Y:S05]  /*0cf0*/  @!P0 BRA `(.L_x_12) ;  /* 0x0000000400808947 */ /* 0x000fea0003800000 */
[----:B------:R-:W-:Y:S01]  /*0d00*/  R2UR UR6, R2 ;  /* 0x00000000020672ca */ /* 0x000fe200000e0000 */
[----:B------:R-:W0:Y:S01]  /*0d10*/  LDCU.64 UR46, c[0x0][0x380] ;  /* 0x00007000ff2e77ac */ /* 0x000e220008000a00 */
[----:B------:R-:W-:Y:S01]  /*0d20*/  R2UR UR7, R5 ;  /* 0x00000000050772ca */ /* 0x000fe200000e0000 */
[----:B------:R-:W-:-:S14]  /*0d30*/  UMOV UR40, URZ ;  /* 0x000000ff00287c82 */ /* 0x000fdc0008000000 */
.L_x_17:
[----:B------:R-:W-:-:S04]  /*0d40*/  UIMAD UR8, UR6, 0x97, UR7 ;  /* 0x00000097060878a4 */ /* 0x000fc8000f8e0207 */
[----:B------:R-:W-:-:S06]  /*0d50*/  UIMAD.WIDE.U32 UR4, UR8, 0x4, UR38 ;  /* 0x00000004080478a5 */ /* 0x000fcc000f8e0026 */
[----:B012---:R-:W-:Y:S01]  /*0d60*/  MOV R2, UR4 ;  /* 0x0000000400027c02 */ /* 0x007fe20008000f00 */
[----:B------:R-:W-:-:S05]  /*0d70*/  IMAD.U32 R3, RZ, RZ, UR5 ;  /* 0x00000005ff037e24 */ /* 0x000fca000f8e00ff */
[----:B------:R-:W2:Y:S02]  /*0d80*/  LDG.E R7, desc[UR36][R2.64] ;  /* 0x0000002402077981 */ /* 0x000ea4000c1e1900 */
[----:B--2---:R-:W-:-:S13]  /*0d90*/  ISETP.GE.AND P0, PT, R7, 0x1, PT ;  /* 0x000000010700780c */ /* 0x004fda0003f06270 */
[----:B------:R-:W-:Y:S05]  /*0da0*/  @!P0 BRA `(.L_x_12) ;  /* 0x0000000400548947 */ /* 0x000fea0003800000 */
[----:B------:R-:W-:Y:S02]  /*0db0*/  UIADD3 UR10, UPT, UPT, UR6, -0x1, URZ ;  /* 0xffffffff060a7890 */ /* 0x000fe4000fffe0ff */
[----:B------:R-:W-:Y:S02]  /*0dc0*/  UIADD3 UR4, UPT, UPT, UR8, -0x98, URZ ;  /* 0xffffff6808047890 */ /* 0x000fe4000fffe0ff */
[----:B0-----:R-:W-:-:S04]  /*0dd0*/  UIADD3 UR5, UP0, UPT, UR10, UR46, URZ ;  /* 0x0000002e0a057290 */ /* 0x001fc8000ff1e0ff */
[----:B------:R-:W-:Y:S02]  /*0de0*/  UIADD3.X UR9, UPT, UPT, URZ, UR47, URZ, UP0, !UPT ;  /* 0x0000002fff097290 */ /* 0x000fe400087fe4ff */
[----:B------:R-:W-:Y:S01]  /*0df0*/  IMAD.U32 R2, RZ, RZ, UR5 ;  /* 0x00000005ff027e24 */ /* 0x000fe2000f8e00ff */
[----:B------:R-:W-:-:S03]  /*0e00*/  UIMAD.WIDE UR4, UR4, 0x4, UR38 ;  /* 0x00000004040478a5 */ /* 0x000fc6000f8e0226 */
[----:B------:R-:W-:-:S05]  /*0e10*/  IMAD.U32 R3, RZ, RZ, UR9 ;  /* 0x00000009ff037e24 */ /* 0x000fca000f8e00ff */
[----:B------:R-:W2:Y:S01]  /*0e20*/  LDG.E.U8 R9, desc[UR36][R2.64] ;  /* 0x0000002402097981 */ /* 0x000ea2000c1e1100 */
[----:B------:R-:W-:Y:S02]  /*0e30*/  IMAD.U32 R4, RZ, RZ, UR4 ;  /* 0x00000004ff047e24 */ /* 0x000fe4000f8e00ff */
[----:B------:R-:W-:-:S05]  /*0e40*/  IMAD.U32 R5, RZ, RZ, UR5 ;  /* 0x00000005ff057e24 */ /* 0x000fca000f8e00ff */
[----:B------:R-:W3:Y:S01]  /*0e50*/  LDG.E R0, desc[UR36][R4.64] ;  /* 0x0000002404007981 */ /* 0x000ee2000c1e1900 */
[----:B------:R-:W0:Y:S01]  /*0e60*/  S2UR UR5, SR_CgaCtaId ;  /* 0x00000000000579c3 */ /* 0x000e220000008800 */
[----:B------:R-:W-:Y:S01]  /*0e70*/  UMOV UR4, 0x400 ;  /* 0x0000040000047882 */ /* 0x000fe20000000000 */
[----:B------:R-:W-:Y:S01]  /*0e80*/  IMAD.U32 R11, RZ, RZ, UR7 ;  /* 0x00000007ff0b7e24 */ /* 0x000fe2000f8e00ff */
[----:B------:R-:W-:Y:S02]  /*0e90*/  UIADD3 UR9, UPT, UPT, UR7, -0x1, URZ ;  /* 0xffffffff07097890 */ /* 0x000fe4000fffe0ff */
[----:B0-----:R-:W-:-:S09]  /*0ea0*/  ULEA UR4, UR5, UR4, 0x18 ;  /* 0x0000000405047291 */ /* 0x001fd2000f8ec0ff */
[----:B------:R-:W2:Y:S01]  /*0eb0*/  LDS.U8 R11, [R11+UR4+-0x1] ;  /* 0xffffff040b0b7984 */ /* 0x000ea20008000000 */
[----:B------:R-:W-:Y:S01]  /*0ec0*/  UIADD3 UR4, UPT, UPT, UR8, -0x1, URZ ;  /* 0xffffffff08047890 */ /* 0x000fe2000fffe0ff */
[----:B--2---:R-:W-:Y:S02]  /*0ed0*/  ISETP.NE.AND P0, PT, R9, R11, PT ;  /* 0x0000000b0900720c */ /* 0x004fe40003f05270 */
[----:B---3--:R-:W-:-:S11]  /*0ee0*/  IADD3 R6, PT, PT, R0, 0x1, RZ ;  /* 0x0000000100067810 */ /* 0x008fd60007ffe0ff */
[----:B------:R-:W-:-:S05]  /*0ef0*/  @P0 VIADD R6, R0, 0xffffffff ;  /* 0xffffffff00060836 */ /* 0x000fca0000000000 */
[----:B------:R-:W-:-:S13]  /*0f00*/  ISETP.NE.AND P0, PT, R7, R6, PT ;  /* 0x000000060700720c */ /* 0x000fda0003f05270 */
[----:B------:R-:W-:Y:S05]  /*0f10*/  @P0 BRA `(.L_x_13) ;  /* 0x0000000000340947 */ /* 0x000fea0003800000 */
[----:B------:R-:W-:Y:S02]  /*0f20*/  UIADD3 UR6, UP0, UPT, UR40, UR41, URZ ;  /* 0x0000002928067290 */ /* 0x000fe4000ff1e0ff */
[----:B------:R-:W-:Y:S02]  /*0f30*/  UIADD3 UR4, UP1, UPT, UR40, UR42, URZ ;  /* 0x0000002a28047290 */ /* 0x000fe4000ff3e0ff */
[----:B------:R-:W-:Y:S02]  /*0f40*/  UIADD3.X UR7, UPT, UPT, URZ, UR43, URZ, UP0, !UPT ;  /* 0x0000002bff077290 */ /* 0x000fe400087fe4ff */
[----:B------:R-:W-:Y:S01]  /*0f50*/  UIADD3.X UR5, UPT, UPT, URZ, UR44, URZ, UP1, !UPT ;  /* 0x0000002cff057290 */ /* 0x000fe20008ffe4ff */
[----:B------:R-:W-:Y:S01]  /*0f60*/  IMAD.U32 R2, RZ, RZ, UR6 ;  /* 0x00000006ff027e24 */ /* 0x000fe2000f8e00ff */
[----:B------:R-:W-:Y:S01]  /*0f70*/  UMOV UR6, UR10 ;  /* 0x0000000a00067c82 */ /* 0x000fe20008000000 */
[----:B------:R-:W-:Y:S02]  /*0f80*/  IMAD.U32 R4, RZ, RZ, UR4 ;  /* 0x00000004ff047e24 */ /* 0x000fe4000f8e00ff */
[----:B------:R-:W-:Y:S01]  /*0f90*/  IMAD.U32 R3, RZ, RZ, UR7 ;  /* 0x00000007ff037e24 */ /* 0x000fe2000f8e00ff */
[----:B------:R-:W-:Y:S01]  /*0fa0*/  UMOV UR7, UR9 ;  /* 0x0000000900077c82 */ /* 0x000fe20008000000 */
[----:B------:R-:W-:-:S03]  /*0fb0*/  IMAD.U32 R5, RZ, RZ, UR5 ;  /* 0x00000005ff057e24 */ /* 0x000fc6000f8e00ff */
[----:B------:R0:W-:Y:S04]  /*0fc0*/  STG.E.U8 desc[UR36][R2.64], R9 ;  /* 0x0000000902007986 */ /* 0x0001e8000c101124 */
[----:B------:R0:W-:Y:S01]  /*0fd0*/  STG.E.U8 desc[UR36][R4.64], R11 ;  /* 0x0000000b04007986 */ /* 0x0001e2000c101124 */
[----:B------:R-:W-:Y:S05]  /*0fe0*/  BRA `(.L_x_14) ;  /* 0x0000000000907947 */ /* 0x000fea0003800000 */
.L_x_13:
[----:B------:R-:W2:Y:S02]  /*0ff0*/  LDG.E R4, desc[UR36][R4.64+0x4] ;  /* 0x0000042404047981 */ /* 0x000ea4000c1e1900 */
[----:B--2---:R-:W-:-:S05]  /*1000*/  VIADD R0, R4, 0xffffffff ;  /* 0xffffffff04007836 */ /* 0x004fca0000000000 */
[----:B------:R-:W-:-:S13]  /*1010*/  ISETP.NE.AND P0, PT, R7, R0, PT ;  /* 0x000000000700720c */ /* 0x000fda0003f05270 */
[----:B------:R-:W-:Y:S05]  /*1020*/  @P0 BRA `(.L_x_15) ;  /* 0x0000000000340947 */ /* 0x000fea0003800000 */
[----:B------:R-:W-:Y:S01]  /*1030*/  UIADD3 UR4, UP0, UPT, UR40, UR41, URZ ;  /* 0x0000002928047290 */ /* 0x000fe2000ff1e0ff */
[----:B------:R-:W-:Y:S01]  /*1040*/  HFMA2 R0, -RZ, RZ, 0, 2.682209014892578125e-06 ;  /* 0x0000002dff007431 */ /* 0x000fe200000001ff */
[----:B------:R-:W-:Y:S02]  /*1050*/  UIADD3 UR6, UP1, UPT, UR40, UR42, URZ ;  /* 0x0000002a28067290 */ /* 0x000fe4000ff3e0ff */
[----:B------:R-:W-:Y:S02]  /*1060*/  UIADD3.X UR5, UPT, UPT, URZ, UR43, URZ, UP0, !UPT ;  /* 0x0000002bff057290 */ /* 0x000fe400087fe4ff */
[----:B------:R-:W-:Y:S01]  /*1070*/  UIADD3.X UR8, UPT, UPT, URZ, UR44, URZ, UP1, !UPT ;  /* 0x0000002cff087290 */ /* 0x000fe20008ffe4ff */
[----:B------:R-:W-:Y:S02]  /*1080*/  IMAD.U32 R2, RZ, RZ, UR4 ;  /* 0x00000004ff027e24 */ /* 0x000fe4000f8e00ff */
[----:B------:R-:W-:Y:S01]  /*1090*/  IMAD.U32 R4, RZ, RZ, UR6 ;  /* 0x00000006ff047e24 */ /* 0x000fe2000f8e00ff */
[----:B------:R-:W-:Y:S01]  /*10a0*/  UMOV UR6, UR10 ;  /* 0x0000000a00067c82 */ /* 0x000fe20008000000 */
[----:B------:R-:W-:-:S02]  /*10b0*/  IMAD.U32 R3, RZ, RZ, UR5 ;  /* 0x00000005ff037e24 */ /* 0x000fc4000f8e00ff */
[----:B------:R-:W-:-:S03]  /*10c0*/  IMAD.U32 R5, RZ, RZ, UR8 ;  /* 0x00000008ff057e24 */ /* 0x000fc6000f8e00ff */
[----:B------:R1:W-:Y:S04]  /*10d0*/  STG.E.U8 desc[UR36][R2.64], R9 ;  /* 0x0000000902007986 */ /* 0x0003e8000c101124 */
[----:B------:R1:W-:Y:S01]  /*10e0*/  STG.E.U8 desc[UR36][R4.64], R0 ;  /* 0x0000000004007986 */ /* 0x0003e2000c101124 */
[----:B------:R-:W-:Y:S05]  /*10f0*/  BRA `(.L_x_14) ;  /* 0x00000000004c7947 */ /* 0x000fea0003800000 */
.L_x_15:
[----:B------:R-:W-:-:S06]  /*1100*/  UIMAD.WIDE.U32 UR4, UR4, 0x4, UR38 ;  /* 0x00000004040478a5 */ /* 0x000fcc000f8e0026 */
[----:B------:R-:W-:Y:S02]  /*1110*/  IMAD.U32 R2, RZ, RZ, UR4 ;  /* 0x00000004ff027e24 */ /* 0x000fe4000f8e00ff */
[----:B------:R-:W-:-:S05]  /*1120*/  IMAD.U32 R3, RZ, RZ, UR5 ;  /* 0x00000005ff037e24 */ /* 0x000fca000f8e00ff */
[----:B------:R-:W2:Y:S02]  /*1130*/  LDG.E R2, desc[UR36][R2.64] ;  /* 0x0000002402027981 */ /* 0x000ea4000c1e1900 */
[----:B--2---:R-:W-:-:S04]  /*1140*/  IADD3 R0, PT, PT, R2, -0x1, RZ ;  /* 0xffffffff02007810 */ /* 0x004fc80007ffe0ff */
[----:B------:R-:W-:-:S13]  /*1150*/  ISETP.NE.AND P0, PT, R7, R0, PT ;  /* 0x000000000700720c */ /* 0x000fda0003f05270 */
[----:B------:R-:W-:Y:S05]  /*1160*/  @P0 BRA `(.L_x_16) ;  /* 0x0000000000440947 */ /* 0x000fea0003800000 */
[----:B------:R-:W-:Y:S01]  /*1170*/  UIADD3 UR4, UP0, UPT, UR40, UR41, URZ ;  /* 0x0000002928047290 */ /* 0x000fe2000ff1e0ff */
[----:B------:R-:W-:Y:S01]  /*1180*/  IMAD.MOV.U32 R0, RZ, RZ, 0x2d ;  /* 0x0000002dff007424 */ /* 0x000fe200078e00ff */
        /* <DEDUP_REMOVED lines=9> */
[----:B------:R2:W-:Y:S02]  /*1220*/  STG.E.U8 desc[UR36][R4.64], R11 ;  /* 0x0000000b04007986 */ /* 0x0005e4000c101124 */
.L_x_14:
[----:B------:R-:W-:Y:S01]  /*1230*/  ISETP.NE.AND P0, PT, RZ, UR7, PT ;  /* 0x00000007ff007c0c */ /* 0x000fe2000bf05270 */
[----:B------:R-:W-:Y:S01]  /*1240*/  UIADD3 UR40, UPT, UPT, UR40, 0x1, URZ ;  /* 0x0000000128287890 */ /* 0x000fe2000fffe0ff */
[----:B------:R-:W-:-:S13]  /*1250*/  ISETP.NE.AND P1, PT, RZ, UR6, PT ;  /* 0x00000006ff007c0c */ /* 0x000fda000bf25270 */
[----:B------:R-:W-:Y:S05]  /*1260*/  @P0 BRA P1, `(.L_x_17) ;  /* 0xfffffff800b40947 */ /* 0x000fea000083ffff */
[----:B------:R-:W-:Y:S05]  /*1270*/  BRA `(.L_x_12) ;  /* 0x0000000000207947 */ /* 0x000fea0003800000 */
.L_x_16:
[----:B------:R-:W-:Y:S01]  /*1280*/  MOV R0, 0x0 ;  /* 0x0000000000007802 */ /* 0x000fe20000000f00 */
[----:B------:R-:W0:Y:S01]  /*1290*/  LDCU.64 UR4, c[0x4][0x8] ;  /* 0x01000100ff0477ac */ /* 0x000e220008000a00 */
[----:B------:R-:W-:Y:S02]  /*12a0*/  CS2R R6, SRZ ;  /* 0x0000000000067805 */ /* 0x000fe4000001ff00 */
[----:B------:R1:W2:Y:S01]  /*12b0*/  LDC.64 R2, c[0x4][R0] ;  /* 0x0100000000027b82 */ /* 0x0002a20000000a00 */
[----:B0-----:R-:W-:Y:S01]  /*12c0*/  MOV R4, UR4 ;  /* 0x0000000400047c02 */ /* 0x001fe20008000f00 */
[----:B-1----:R-:W-:-:S07]  /*12d0*/  IMAD.U32 R5, RZ, RZ, UR5 ;  /* 0x00000005ff057e24 */ /* 0x002fce000f8e00ff */
[----:B------:R-:W-:-:S07]  /*12e0*/  LEPC R20, `(.L_x_12) ;  /* 0x000000001014794e */ /* 0x000fce0000000000 */
[----:B--2--5:R-:W-:Y:S05]  /*12f0*/  CALL.ABS.NOINC R2 ;  /* 0x0000000002007343 */ /* 0x024fea0003c00000 */
.L_x_12:
[----:B------:R-:W3:Y:S01]  /*1300*/  LDCU.64 UR4, c[0x0][0x3c0] ;  /* 0x00007800ff0477ac */ /* 0x000ee20008000a00 */
[----:B012---:R-:W-:Y:S01]  /*1310*/  IMAD.U32 R5, RZ, RZ, UR40 ;  /* 0x00000028ff057e24 */ /* 0x007fe2000f8e00ff */
[----:B---3--:R-:W-:-:S06]  /*1320*/  UIMAD.WIDE.U32 UR4, UR45, 0x4, UR4 ;  /* 0x000000042d0478a5 */ /* 0x008fcc000f8e0004 */
[----:B------:R-:W-:Y:S02]  /*1330*/  IMAD.U32 R2, RZ, RZ, UR4 ;  /* 0x00000004ff027e24 */ /* 0x000fe4000f8e00ff */
[----:B------:R-:W-:-:S05]  /*1340*/  IMAD.U32 R3, RZ, RZ, UR5 ;  /* 0x00000005ff037e24 */ /* 0x000fca000f8e00ff */
[----:B------:R-:W-:Y:S01]  /*1350*/  STG.E desc[UR36][R2.64], R5 ;  /* 0x0000000502007986 */ /* 0x000fe2000c101924 */
[----:B------:R-:W-:Y:S05]  /*1360*/  EXIT ;  /* 0x000000000000794d */ /* 0x000fea0003800000 */
.L_x_18:
[----:B------:R-:W-:-:S00]  /*1370*/  BRA `(.L_x_18) ;  /* 0xfffffffc00fc7947 */ /* 0x000fc0000383ffff */
[----:B------:R-:W-:-:S00]  /*1380*/  NOP ;  /* 0x0000000000007918 */ /* 0x000fc00000000000 */
[----:B------:R-:W-:-:S00]  /*1390*/  NOP ;  /* 0x0000000000007918 */ /* 0x000fc00000000000 */
[----:B------:R-:W-:-:S00]  /*13a0*/  NOP ;  /* 0x0000000000007918 */ /* 0x000fc00000000000 */
[----:B------:R-:W-:-:S00]  /*13b0*/  NOP ;  /* 0x0000000000007918 */ /* 0x000fc00000000000 */
[----:B------:R-:W-:-:S00]  /*13c0*/  NOP ;  /* 0x0000000000007918 */ /* 0x000fc00000000000 */
[----:B------:R-:W-:-:S00]  /*13d0*/  NOP ;  /* 0x0000000000007918 */ /* 0x000fc00000000000 */
[----:B------:R-:W-:-:S00]  /*13e0*/  NOP ;  /* 0x0000000000007918 */ /* 0x000fc00000000000 */
[----:B------:R-:W-:-:S00]  /*13f0*/  NOP ;  /* 0x0000000000007918 */ /* 0x000fc00000000000 */
.L_x_19:


//--------------------- .nv.global.init           --------------------------
	.section	.nv.global.init,"aw",@progbits
.nv.global.init:
	.type		$str,@object
	.size		$str,(.L_0 - $str)
$str:
        /*0000*/ 	.byte	0x53, 0x68, 0x6f, 0x75, 0x6c, 0x64, 0x20, 0x6e, 0x6f, 0x74, 0x20, 0x72, 0x65, 0x61, 0x63, 0x68
        /*0010*/ 	.byte	0x20, 0x68, 0x65, 0x72, 0x65, 0x20, 0x69, 0x6e, 0x20, 0x53, 0x6d, 0x69, 0x74, 0x68, 0x2d, 0x57
        /*0020*/ 	.byte	0x61, 0x74, 0x65, 0x72, 0x6d, 0x61, 0x6e, 0x2e, 0x20, 0x53, 0x6f, 0x6d, 0x65, 0x74, 0x68, 0x69
        /*0030*/ 	.byte	0x6e, 0x67, 0x20, 0x69, 0x73, 0x20, 0x77, 0x72, 0x6f, 0x6e, 0x67, 0x00
.L_0:


//--------------------- .nv.shared._Z27smith_waterman_kernel_batchPKcS0_iiPiS1_S1_PcS2_S1_ --------------------------
	.section	.nv.shared._Z27smith_waterman_kernel_batchPKcS0_iiPiS1_S1_PcS2_S1_,"aw",@nobits
	.sectionflags	@""
.nv.shared._Z27smith_waterman_kernel_batchPKcS0_iiPiS1_S1_PcS2_S1_:
	.zero		1174


//--------------------- .nv.shared.reserved.0     --------------------------
	.section	.nv.shared.reserved.0,"aw",@nobits
	.weak		__nv_reservedSMEM_offset_0_alias
	.size		__nv_reservedSMEM_offset_0_alias, 0, 64
	.other		__nv_reservedSMEM_offset_0_alias,@"STO_CUDA_RESERVED_SHARED STV_DEFAULT"
__nv_reservedSMEM_offset_0_alias:
	.zero		0
	.zero		64


//--------------------- .nv.constant0._Z27smith_waterman_kernel_batchPKcS0_iiPiS1_S1_PcS2_S1_ --------------------------
	.section	.nv.constant0._Z27smith_waterman_kernel_batchPKcS0_iiPiS1_S1_PcS2_S1_,"a",@progbits
	.sectionflags	@""
	.align	4
.nv.constant0._Z27smith_waterman_kernel_batchPKcS0_iiPiS1_S1_PcS2_S1_:
	.zero		968


//--------------------- SYMBOLS --------------------------

	.type		.nv.reservedSmem.offset0,@object
	.size		.nv.reservedSmem.offset0,0x4
	.type		.nv.reservedSmem.cap,@object
	.size		.nv.reservedSmem.cap,0x4
	.type		vprintf,@function
